//
// Generated by NVIDIA NVVM Compiler
//
// Compiler Build ID: CL-36424714
// Cuda compilation tools, release 13.0, V13.0.88
// Based on NVVM 20.0.0
//

.version 9.0
.target sm_100
.address_size 64

	// .globl	_Z20conv3x3_tiled_kernelPKfS0_S0_Pfiiiii
// _ZZ20conv3x3_tiled_kernelPKfS0_S0_PfiiiiiE6s_data has been demoted

.visible .entry _Z20conv3x3_tiled_kernelPKfS0_S0_Pfiiiii(
	.param .u64 .ptr .align 1 _Z20conv3x3_tiled_kernelPKfS0_S0_Pfiiiii_param_0,
	.param .u64 .ptr .align 1 _Z20conv3x3_tiled_kernelPKfS0_S0_Pfiiiii_param_1,
	.param .u64 .ptr .align 1 _Z20conv3x3_tiled_kernelPKfS0_S0_Pfiiiii_param_2,
	.param .u64 .ptr .align 1 _Z20conv3x3_tiled_kernelPKfS0_S0_Pfiiiii_param_3,
	.param .u32 _Z20conv3x3_tiled_kernelPKfS0_S0_Pfiiiii_param_4,
	.param .u32 _Z20conv3x3_tiled_kernelPKfS0_S0_Pfiiiii_param_5,
	.param .u32 _Z20conv3x3_tiled_kernelPKfS0_S0_Pfiiiii_param_6,
	.param .u32 _Z20conv3x3_tiled_kernelPKfS0_S0_Pfiiiii_param_7,
	.param .u32 _Z20conv3x3_tiled_kernelPKfS0_S0_Pfiiiii_param_8
)
{
	.reg .pred 	%p<18>;
	.reg .b32 	%r<48>;
	.reg .b32 	%f<42>;
	.reg .b64 	%rd<17>;
	// demoted variable
	.shared .align 4 .b8 _ZZ20conv3x3_tiled_kernelPKfS0_S0_PfiiiiiE6s_data[1296];
	ld.param.u64 	%rd3, [_Z20conv3x3_tiled_kernelPKfS0_S0_Pfiiiii_param_0];
	ld.param.u64 	%rd4, [_Z20conv3x3_tiled_kernelPKfS0_S0_Pfiiiii_param_1];
	ld.param.u64 	%rd5, [_Z20conv3x3_tiled_kernelPKfS0_S0_Pfiiiii_param_2];
	ld.param.u64 	%rd6, [_Z20conv3x3_tiled_kernelPKfS0_S0_Pfiiiii_param_3];
	ld.param.u32 	%r20, [_Z20conv3x3_tiled_kernelPKfS0_S0_Pfiiiii_param_5];
	ld.param.u32 	%r21, [_Z20conv3x3_tiled_kernelPKfS0_S0_Pfiiiii_param_6];
	ld.param.u32 	%r22, [_Z20conv3x3_tiled_kernelPKfS0_S0_Pfiiiii_param_7];
	ld.param.u32 	%r23, [_Z20conv3x3_tiled_kernelPKfS0_S0_Pfiiiii_param_8];
	mov.u32 	%r1, %tid.x;
	mov.u32 	%r2, %tid.y;
	mov.u32 	%r24, %ctaid.z;
	div.u32 	%r3, %r24, %r23;
	mul.lo.s32 	%r25, %r3, %r23;
	sub.s32 	%r4, %r24, %r25;
	mov.u32 	%r26, %ctaid.x;
	shl.b32 	%r5, %r26, 4;
	mov.u32 	%r27, %ctaid.y;
	shl.b32 	%r6, %r27, 4;
	setp.eq.s64 	%p2, %rd5, 0;
	mov.f32 	%f40, 0f00000000;
	@%p2 bra 	$L__BB0_2;
	cvta.to.global.u64 	%rd7, %rd5;
	mul.wide.u32 	%rd8, %r4, 4;
	add.s64 	%rd9, %rd7, %rd8;
	ld.global.nc.f32 	%f40, [%rd9];
$L__BB0_2:
	setp.lt.s32 	%p3, %r20, 1;
	@%p3 bra 	$L__BB0_9;
	add.s32 	%r29, %r1, %r5;
	add.s32 	%r7, %r29, -1;
	add.s32 	%r30, %r2, %r6;
	add.s32 	%r8, %r30, -1;
	setp.gt.s32 	%p4, %r7, -1;
	setp.lt.s32 	%p5, %r7, %r22;
	and.pred  	%p6, %p4, %p5;
	setp.gt.s32 	%p7, %r8, -1;
	setp.lt.s32 	%p8, %r8, %r21;
	and.pred  	%p9, %p7, %p8;
	and.pred  	%p1, %p6, %p9;
	mov.u32 	%r31, _ZZ20conv3x3_tiled_kernelPKfS0_S0_PfiiiiiE6s_data;
	mad.lo.s32 	%r32, %r2, 72, %r31;
	shl.b32 	%r33, %r1, 2;
	add.s32 	%r9, %r32, %r33;
	mul.lo.s32 	%r10, %r3, %r20;
	or.b32  	%r34, %r2, %r1;
	and.b32  	%r11, %r34, 1008;
	mul.lo.s32 	%r12, %r4, %r20;
	neg.s32 	%r46, %r20;
	cvta.to.global.u64 	%rd1, %rd3;
	cvta.to.global.u64 	%rd2, %rd4;
	mov.b32 	%r47, 0;
	not.pred 	%p11, %p1;
$L__BB0_4:
	mov.f32 	%f39, 0f00000000;
	@%p11 bra 	$L__BB0_6;
	add.s32 	%r35, %r47, %r10;
	mad.lo.s32 	%r36, %r35, %r21, %r8;
	mad.lo.s32 	%r37, %r36, %r22, %r7;
	mul.wide.s32 	%rd10, %r37, 4;
	add.s64 	%rd11, %rd1, %rd10;
	ld.global.nc.f32 	%f39, [%rd11];
$L__BB0_6:
	setp.ne.s32 	%p12, %r11, 0;
	st.shared.f32 	[%r9], %f39;
	bar.sync 	0;
	@%p12 bra 	$L__BB0_8;
	add.s32 	%r38, %r47, %r12;
	mul.lo.s32 	%r39, %r38, 9;
	ld.shared.f32 	%f11, [%r9];
	mul.wide.u32 	%rd12, %r39, 4;
	add.s64 	%rd13, %rd2, %rd12;
	ld.global.nc.f32 	%f12, [%rd13];
	fma.rn.f32 	%f13, %f11, %f12, %f40;
	ld.shared.f32 	%f14, [%r9+4];
	ld.global.nc.f32 	%f15, [%rd13+4];
	fma.rn.f32 	%f16, %f14, %f15, %f13;
	ld.shared.f32 	%f17, [%r9+8];
	ld.global.nc.f32 	%f18, [%rd13+8];
	fma.rn.f32 	%f19, %f17, %f18, %f16;
	ld.shared.f32 	%f20, [%r9+72];
	ld.global.nc.f32 	%f21, [%rd13+12];
	fma.rn.f32 	%f22, %f20, %f21, %f19;
	ld.shared.f32 	%f23, [%r9+76];
	ld.global.nc.f32 	%f24, [%rd13+16];
	fma.rn.f32 	%f25, %f23, %f24, %f22;
	ld.shared.f32 	%f26, [%r9+80];
	ld.global.nc.f32 	%f27, [%rd13+20];
	fma.rn.f32 	%f28, %f26, %f27, %f25;
	ld.shared.f32 	%f29, [%r9+144];
	ld.global.nc.f32 	%f30, [%rd13+24];
	fma.rn.f32 	%f31, %f29, %f30, %f28;
	ld.shared.f32 	%f32, [%r9+148];
	ld.global.nc.f32 	%f33, [%rd13+28];
	fma.rn.f32 	%f34, %f32, %f33, %f31;
	ld.shared.f32 	%f35, [%r9+152];
	ld.global.nc.f32 	%f36, [%rd13+32];
	fma.rn.f32 	%f40, %f35, %f36, %f34;
$L__BB0_8:
	bar.sync 	0;
	add.s32 	%r47, %r47, 1;
	add.s32 	%r46, %r46, 1;
	setp.ne.s32 	%p13, %r46, 0;
	@%p13 bra 	$L__BB0_4;
$L__BB0_9:
	or.b32  	%r40, %r2, %r1;
	and.b32  	%r41, %r40, 1008;
	setp.ne.s32 	%p14, %r41, 0;
	@%p14 bra 	$L__BB0_12;
	add.s32 	%r18, %r5, %r1;
	add.s32 	%r42, %r6, %r2;
	setp.ge.s32 	%p15, %r18, %r22;
	setp.ge.s32 	%p16, %r42, %r21;
	or.pred  	%p17, %p15, %p16;
	@%p17 bra 	$L__BB0_12;
	mad.lo.s32 	%r43, %r3, %r23, %r4;
	mad.lo.s32 	%r44, %r43, %r21, %r42;
	mad.lo.s32 	%r45, %r44, %r22, %r18;
	cvta.to.global.u64 	%rd14, %rd6;
	mul.wide.s32 	%rd15, %r45, 4;
	add.s64 	%rd16, %rd14, %rd15;
	st.global.f32 	[%rd16], %f40;
$L__BB0_12:
	ret;

}


// ===== COMPILED SASS (sm_100) =====

	.target	sm_100

	.elftype	@"ET_EXEC"


//--------------------- .note.nv.tkinfo           --------------------------
	.section	.note.nv.tkinfo,"",@"SHT_NOTE"
	.sectionflags	@"SHF_NOTE_NV_TKINFO"
	.tkinfo
        /*0018*/ 	.word	0x00000002
        /*0030*/ 	.string	""
        /*0030*/ 	.string	"ptxas"
        /*0030*/ 	.string	"Cuda compilation tools, release 13.0, V13.0.88"
        /*0030*/ 	.string	"Build cuda_13.0.r13.0/compiler.36424714_0"
        /*0030*/ 	.string	"-arch sm_100 -m 64 "



//--------------------- .note.nv.cuinfo           --------------------------
	.section	.note.nv.cuinfo,"",@"SHT_NOTE"
	.sectionflags	@"SHF_NOTE_NV_CUINFO"
        /*0018*/ 	.short	0x0002
        /*001a*/ 	.short	0x0064
        /*001c*/ 	.short	0x0082
	.zero		2


//--------------------- .nv.info                  --------------------------
	.section	.nv.info,"",@"SHT_CUDA_INFO"
	.align	4


	//----- nvinfo : EIATTR_REGCOUNT
	.align		4
        /*0000*/ 	.byte	0x04, 0x2f
        /*0002*/ 	.short	(.L_1 - .L_0)
	.align		4
.L_0:
        /*0004*/ 	.word	index@(_Z20conv3x3_tiled_kernelPKfS0_S0_Pfiiiii)
        /*0008*/ 	.word	0x00000020


	//----- nvinfo : EIATTR_FRAME_SIZE
	.align		4
.L_1:
        /*000c*/ 	.byte	0x04, 0x11
        /*000e*/ 	.short	(.L_3 - .L_2)
	.align		4
.L_2:
        /*0010*/ 	.word	index@(_Z20conv3x3_tiled_kernelPKfS0_S0_Pfiiiii)
        /*0014*/ 	.word	0x00000000


	//----- nvinfo : EIATTR_MIN_STACK_SIZE
	.align		4
.L_3:
        /*0018*/ 	.byte	0x04, 0x12
        /*001a*/ 	.short	(.L_5 - .L_4)
	.align		4
.L_4:
        /*001c*/ 	.word	index@(_Z20conv3x3_tiled_kernelPKfS0_S0_Pfiiiii)
        /*0020*/ 	.word	0x00000000
.L_5:


//--------------------- .nv.compat                --------------------------
	.section	.nv.compat,"",@"SHT_CUDA_COMPAT_INFO"
	.align	4
        /*0000*/ 	.byte	0x02, 0x09, 0x00, 0x00, 0x02, 0x02, 0x01, 0x00, 0x02, 0x05, 0x05, 0x00, 0x03, 0x07, 0x01, 0x01
        /*0010*/ 	.byte	0x02, 0x03, 0x00, 0x00, 0x02, 0x06, 0x01, 0x00, 0x04, 0x0b, 0x08, 0x00, 0x09, 0x00, 0x00, 0x00
        /*0020*/ 	.byte	0x00, 0x00, 0x00, 0x00


//--------------------- .nv.info._Z20conv3x3_tiled_kernelPKfS0_S0_Pfiiiii --------------------------
	.section	.nv.info._Z20conv3x3_tiled_kernelPKfS0_S0_Pfiiiii,"",@"SHT_CUDA_INFO"
	.sectionflags	@""
	.align	4


	//----- nvinfo : EIATTR_CUDA_API_VERSION
	.align		4
        /*0000*/ 	.byte	0x04, 0x37
        /*0002*/ 	.short	(.L_7 - .L_6)
.L_6:
        /*0004*/ 	.word	0x00000082


	//----- nvinfo : EIATTR_KPARAM_INFO
	.align		4
.L_7:
        /*0008*/ 	.byte	0x04, 0x17
        /*000a*/ 	.short	(.L_9 - .L_8)
.L_8:
        /*000c*/ 	.word	0x00000000
        /*0010*/ 	.short	0x0008
        /*0012*/ 	.short	0x0030
        /*0014*/ 	.byte	0x00, 0xf0, 0x11, 0x00


	//----- nvinfo : EIATTR_KPARAM_INFO
	.align		4
.L_9:
        /*0018*/ 	.byte	0x04, 0x17
        /*001a*/ 	.short	(.L_11 - .L_10)
.L_10:
        /*001c*/ 	.word	0x00000000
        /*0020*/ 	.short	0x0007
        /*0022*/ 	.short	0x002c
        /*0024*/ 	.byte	0x00, 0xf0, 0x11, 0x00


	//----- nvinfo : EIATTR_KPARAM_INFO
	.align		4
.L_11:
        /*0028*/ 	.byte	0x04, 0x17
        /*002a*/ 	.short	(.L_13 - .L_12)
.L_12:
        /*002c*/ 	.word	0x00000000
        /*0030*/ 	.short	0x0006
        /*0032*/ 	.short	0x0028
        /*0034*/ 	.byte	0x00, 0xf0, 0x11, 0x00


	//----- nvinfo : EIATTR_KPARAM_INFO
	.align		4
.L_13:
        /*0038*/ 	.byte	0x04, 0x17
        /*003a*/ 	.short	(.L_15 - .L_14)
.L_14:
        /*003c*/ 	.word	0x00000000
        /*0040*/ 	.short	0x0005
        /*0042*/ 	.short	0x0024
        /*0044*/ 	.byte	0x00, 0xf0, 0x11, 0x00


	//----- nvinfo : EIATTR_KPARAM_INFO
	.align		4
.L_15:
        /*0048*/ 	.byte	0x04, 0x17
        /*004a*/ 	.short	(.L_17 - .L_16)
.L_16:
        /*004c*/ 	.word	0x00000000
        /*0050*/ 	.short	0x0004
        /*0052*/ 	.short	0x0020
        /*0054*/ 	.byte	0x00, 0xf0, 0x11, 0x00


	//----- nvinfo : EIATTR_KPARAM_INFO
	.align		4
.L_17:
        /*0058*/ 	.byte	0x04, 0x17
        /*005a*/ 	.short	(.L_19 - .L_18)
.L_18:
        /*005c*/ 	.word	0x00000000
        /*0060*/ 	.short	0x0003
        /*0062*/ 	.short	0x0018
        /*0064*/ 	.byte	0x00, 0xf5, 0x21, 0x00


	//----- nvinfo : EIATTR_KPARAM_INFO
	.align		4
.L_19:
        /*0068*/ 	.byte	0x04, 0x17
        /*006a*/ 	.short	(.L_21 - .L_20)
.L_20:
        /*006c*/ 	.word	0x00000000
        /*0070*/ 	.short	0x0002
        /*0072*/ 	.short	0x0010
        /*0074*/ 	.byte	0x00, 0xf5, 0x21, 0x00


	//----- nvinfo : EIATTR_KPARAM_INFO
	.align		4
.L_21:
        /*0078*/ 	.byte	0x04, 0x17
        /*007a*/ 	.short	(.L_23 - .L_22)
.L_22:
        /*007c*/ 	.word	0x00000000
        /*0080*/ 	.short	0x0001
        /*0082*/ 	.short	0x0008
        /*0084*/ 	.byte	0x00, 0xf5, 0x21, 0x00


	//----- nvinfo : EIATTR_KPARAM_INFO
	.align		4
.L_23:
        /*0088*/ 	.byte	0x04, 0x17
        /*008a*/ 	.short	(.L_25 - .L_24)
.L_24:
        /*008c*/ 	.word	0x00000000
        /*0090*/ 	.short	0x0000
        /*0092*/ 	.short	0x0000
        /*0094*/ 	.byte	0x00, 0xf5, 0x21, 0x00


	//----- nvinfo : EIATTR_SPARSE_MMA_MASK
	.align		4
.L_25:
        /*0098*/ 	.byte	0x03, 0x50
        /*009a*/ 	.short	0x0000


	//----- nvinfo : EIATTR_MAXREG_COUNT
	.align		4
        /*009c*/ 	.byte	0x03, 0x1b
        /*009e*/ 	.short	0x00ff


	//----- nvinfo : EIATTR_NUM_BARRIERS
	.align		4
        /*00a0*/ 	.byte	0x02, 0x4c
        /*00a2*/ 	.byte	0x01
	.zero		1


	//----- nvinfo : EIATTR_MERCURY_ISA_VERSION
	.align		4
        /*00a4*/ 	.byte	0x03, 0x5f
        /*00a6*/ 	.short	0x0101


	//----- nvinfo : EIATTR_VRC_CTA_INIT_COUNT
	.align		4
        /*00a8*/ 	.byte	0x02, 0x4a
	.zero		1
	.zero		1


	//----- nvinfo : EIATTR_EXIT_INSTR_OFFSETS
	.align		4
        /*00ac*/ 	.byte	0x04, 0x1c
        /*00ae*/ 	.short	(.L_27 - .L_26)


	//   ....[0]....
.L_26:
        /*00b0*/ 	.word	0x000006e0


	//   ....[1]....
        /*00b4*/ 	.word	0x00000740


	//   ....[2]....
        /*00b8*/ 	.word	0x000007c0


	//----- nvinfo : EIATTR_CRS_STACK_SIZE
	.align		4
.L_27:
        /*00bc*/ 	.byte	0x04, 0x1e
        /*00be*/ 	.short	(.L_29 - .L_28)
.L_28:
        /*00c0*/ 	.word	0x00000000


	//----- nvinfo : EIATTR_CBANK_PARAM_SIZE
	.align		4
.L_29:
        /*00c4*/ 	.byte	0x03, 0x19
        /*00c6*/ 	.short	0x0034


	//----- nvinfo : EIATTR_PARAM_CBANK
	.align		4
        /*00c8*/ 	.byte	0x04, 0x0a
        /*00ca*/ 	.short	(.L_31 - .L_30)
	.align		4
.L_30:
        /*00cc*/ 	.word	index@(.nv.constant0._Z20conv3x3_tiled_kernelPKfS0_S0_Pfiiiii)
        /*00d0*/ 	.short	0x0380
        /*00d2*/ 	.short	0x0034


	//----- nvinfo : EIATTR_SW_WAR
	.align		4
.L_31:
        /*00d4*/ 	.byte	0x04, 0x36
        /*00d6*/ 	.short	(.L_33 - .L_32)
.L_32:
        /*00d8*/ 	.word	0x00000008
.L_33:


//--------------------- .nv.callgraph             --------------------------
	.section	.nv.callgraph,"",@"SHT_CUDA_CALLGRAPH"
	.align	4
	.sectionentsize	8
	.align		4
        /*0000*/ 	.word	0x00000000
	.align		4
        /*0004*/ 	.word	0xffffffff
	.align		4
        /*0008*/ 	.word	0x00000000
	.align		4
        /*000c*/ 	.word	0xfffffffe
	.align		4
        /*0010*/ 	.word	0x00000000
	.align		4
        /*0014*/ 	.word	0xfffffffd
	.align		4
        /*0018*/ 	.word	0x00000000
	.align		4
        /*001c*/ 	.word	0xfffffffc


//--------------------- .text._Z20conv3x3_tiled_kernelPKfS0_S0_Pfiiiii --------------------------
	.section	.text._Z20conv3x3_tiled_kernelPKfS0_S0_Pfiiiii,"ax",@progbits
	.align	128
        .global         _Z20conv3x3_tiled_kernelPKfS0_S0_Pfiiiii
        .type           _Z20conv3x3_tiled_kernelPKfS0_S0_Pfiiiii,@function
        .size           _Z20conv3x3_tiled_kernelPKfS0_S0_Pfiiiii,(.L_x_7 - _Z20conv3x3_tiled_kernelPKfS0_S0_Pfiiiii)
        .other          _Z20conv3x3_tiled_kernelPKfS0_S0_Pfiiiii,@"STO_CUDA_ENTRY STV_DEFAULT"
_Z20conv3x3_tiled_kernelPKfS0_S0_Pfiiiii:
.text._Z20conv3x3_tiled_kernelPKfS0_S0_Pfiiiii:
[----:B------:R-:W-:Y:S08]  /*0000*/  LDC R1, c[0x0][0x37c] ;  /* 0x0000df00ff017b82 */ /* 0x000ff00000000800 */
[----:B------:R-:W0:Y:S01]  /*0010*/  LDC R6, c[0x0][0x3b0] ;  /* 0x0000ec00ff067b82 */ /* 0x000e220000000800 */
[----:B------:R-:W1:Y:S01]  /*0020*/  LDCU.64 UR6, c[0x0][0x358] ;  /* 0x00006b00ff0677ac */ /* 0x000e620008000a00 */
[----:B------:R-:W2:Y:S06]  /*0030*/  LDCU UR5, c[0x0][0x3a4] ;  /* 0x00007480ff0577ac */ /* 0x000eac0008000800 */
[----:B------:R-:W3:Y:S08]  /*0040*/  S2UR UR4, SR_CTAID.Z ;  /* 0x00000000000479c3 */ /* 0x000ef00000002700 */
[----:B------:R-:W4:Y:S01]  /*0050*/  LDC.64 R8, c[0x0][0x390] ;  /* 0x0000e400ff087b82 */ /* 0x000f220000000a00 */
[----:B0-----:R-:W0:Y:S01]  /*0060*/  I2F.U32.RP R4, R6 ;  /* 0x0000000600047306 */ /* 0x001e220000209000 */
[----:B------:R-:W-:-:S07]  /*0070*/  ISETP.NE.U32.AND P3, PT, R6, RZ, PT ;  /* 0x000000ff0600720c */ /* 0x000fce0003f65070 */
[----:B0-----:R-:W0:Y:S01]  /*0080*/  MUFU.RCP R4, R4 ;  /* 0x0000000400047308 */ /* 0x001e220000001000 */
[----:B----4-:R-:W-:Y:S01]  /*0090*/  ISETP.NE.U32.AND P0, PT, R8, RZ, PT ;  /* 0x000000ff0800720c */ /* 0x010fe20003f05070 */
[----:B------:R-:W-:-:S03]  /*00a0*/  IMAD.MOV.U32 R8, RZ, RZ, RZ ;  /* 0x000000ffff087224 */ /* 0x000fc600078e00ff */
[----:B------:R-:W-:Y:S02]  /*00b0*/  ISETP.NE.AND.EX P0, PT, R9, RZ, PT, P0 ;  /* 0x000000ff0900720c */ /* 0x000fe40003f05300 */
[----:B0-----:R-:W-:-:S04]  /*00c0*/  IADD3 R2, PT, PT, R4, 0xffffffe, RZ ;  /* 0x0ffffffe04027810 */ /* 0x001fc80007ffe0ff */
[----:B------:R0:W4:Y:S02]  /*00d0*/  F2I.FTZ.U32.TRUNC.NTZ R3, R2 ;  /* 0x0000000200037305 */ /* 0x000124000021f000 */
[----:B0-----:R-:W-:Y:S01]  /*00e0*/  HFMA2 R2, -RZ, RZ, 0, 0 ;  /* 0x00000000ff027431 */ /* 0x001fe200000001ff */
[----:B----4-:R-:W-:-:S05]  /*00f0*/  IADD3 R5, PT, PT, RZ, -R3, RZ ;  /* 0x80000003ff057210 */ /* 0x010fca0007ffe0ff */
[----:B------:R-:W-:-:S04]  /*0100*/  IMAD R5, R5, R6, RZ ;  /* 0x0000000605057224 */ /* 0x000fc800078e02ff */
[----:B------:R-:W-:-:S06]  /*0110*/  IMAD.HI.U32 R0, R3, R5, R2 ;  /* 0x0000000503007227 */ /* 0x000fcc00078e0002 */
[----:B---3--:R-:W-:-:S05]  /*0120*/  IMAD.HI.U32 R0, R0, UR4, RZ ;  /* 0x0000000400007c27 */ /* 0x008fca000f8e00ff */
[----:B------:R-:W-:-:S05]  /*0130*/  IADD3 R3, PT, PT, -R0, RZ, RZ ;  /* 0x000000ff00037210 */ /* 0x000fca0007ffe1ff */
[----:B------:R-:W-:-:S05]  /*0140*/  IMAD R3, R6, R3, UR4 ;  /* 0x0000000406037e24 */ /* 0x000fca000f8e0203 */
[----:B------:R-:W-:-:S13]  /*0150*/  ISETP.GE.U32.AND P1, PT, R3, R6, PT ;  /* 0x000000060300720c */ /* 0x000fda0003f26070 */
[----:B------:R-:W-:Y:S01]  /*0160*/  @P1 IMAD.IADD R3, R3, 0x1, -R6 ;  /* 0x0000000103031824 */ /* 0x000fe200078e0a06 */
[----:B------:R-:W-:-:S04]  /*0170*/  @P1 IADD3 R0, PT, PT, R0, 0x1, RZ ;  /* 0x0000000100001810 */ /* 0x000fc80007ffe0ff */
[----:B------:R-:W-:Y:S02]  /*0180*/  ISETP.GE.U32.AND P2, PT, R3, R6, PT ;  /* 0x000000060300720c */ /* 0x000fe40003f46070 */
[----:B------:R-:W0:Y:S11]  /*0190*/  @P0 LDC.64 R2, c[0x0][0x390] ;  /* 0x0000e400ff020b82 */ /* 0x000e360000000a00 */
[----:B------:R-:W-:-:S02]  /*01a0*/  @P2 IADD3 R0, PT, PT, R0, 0x1, RZ ;  /* 0x0000000100002810 */ /* 0x000fc40007ffe0ff */
[----:B------:R-:W-:-:S04]  /*01b0*/  @!P3 LOP3.LUT R0, RZ, R6, RZ, 0x33, !PT ;  /* 0x00000006ff00b212 */ /* 0x000fc800078e33ff */
[----:B------:R-:W-:-:S05]  /*01c0*/  IADD3 R9, PT, PT, -R0, RZ, RZ ;  /* 0x000000ff00097210 */ /* 0x000fca0007ffe1ff */
[----:B------:R-:W-:-:S04]  /*01d0*/  IMAD R9, R6, R9, UR4 ;  /* 0x0000000406097e24 */ /* 0x000fc8000f8e0209 */
[----:B0-----:R-:W-:-:S05]  /*01e0*/  @P0 IMAD.WIDE.U32 R2, R9, 0x4, R2 ;  /* 0x0000000409020825 */ /* 0x001fca00078e0002 */
[----:B-1----:R0:W5:Y:S01]  /*01f0*/  @P0 LDG.E.CONSTANT R8, desc[UR6][R2.64] ;  /* 0x0000000602080981 */ /* 0x002162000c1e9900 */
[----:B--2---:R-:W-:Y:S01]  /*0200*/  UISETP.GE.AND UP0, UPT, UR5, 0x1, UPT ;  /* 0x000000010500788c */ /* 0x004fe2000bf06270 */
[----:B------:R-:W1:Y:S01]  /*0210*/  S2R R11, SR_CTAID.X ;  /* 0x00000000000b7919 */ /* 0x000e620000002500 */
[----:B------:R-:W2:Y:S01]  /*0220*/  S2R R12, SR_CTAID.Y ;  /* 0x00000000000c7919 */ /* 0x000ea20000002600 */
[----:B------:R-:W3:Y:S01]  /*0230*/  S2R R14, SR_TID.X ;  /* 0x00000000000e7919 */ /* 0x000ee20000002100 */
[----:B------:R-:W4:Y:S05]  /*0240*/  S2R R13, SR_TID.Y ;  /* 0x00000000000d7919 */ /* 0x000f2a0000002200 */
[----:B0-----:R-:W-:Y:S05]  /*0250*/  BRA.U !UP0, `(.L_x_0) ;  /* 0x00000005081c7547 */ /* 0x001fea000b800000 */
[----:B------:R-:W0:Y:S01]  /*0260*/  S2R R7, SR_CgaCtaId ;  /* 0x0000000000077919 */ /* 0x000e220000008800 */
[----:B------:R-:W0:Y:S01]  /*0270*/  LDCU.64 UR8, c[0x0][0x3a8] ;  /* 0x00007500ff0877ac */ /* 0x000e220008000a00 */
[----:B------:R-:W0:Y:S01]  /*0280*/  LDC R10, c[0x0][0x3a4] ;  /* 0x0000e900ff0a7b82 */ /* 0x000e220000000800 */
[----:B--2-4-:R-:W-:Y:S02]  /*0290*/  LEA R16, R12, R13, 0x4 ;  /* 0x0000000d0c107211 */ /* 0x014fe400078e20ff */
[----:B-1-3--:R-:W-:Y:S01]  /*02a0*/  LEA R15, R11, R14, 0x4 ;  /* 0x0000000e0b0f7211 */ /* 0x00afe200078e20ff */
[----:B------:R-:W-:Y:S01]  /*02b0*/  UIADD3 UR5, UPT, UPT, -UR5, URZ, URZ ;  /* 0x000000ff05057290 */ /* 0x000fe2000fffe1ff */
[----:B------:R-:W-:Y:S01]  /*02c0*/  MOV R6, 0x400 ;  /* 0x0000040000067802 */ /* 0x000fe20000000f00 */
[----:B------:R-:W-:Y:S01]  /*02d0*/  VIADD R16, R16, 0xffffffff ;  /* 0xffffffff10107836 */ /* 0x000fe20000000000 */
[----:B------:R-:W-:Y:S01]  /*02e0*/  IADD3 R15, PT, PT, R15, -0x1, RZ ;  /* 0xffffffff0f0f7810 */ /* 0x000fe20007ffe0ff */
[----:B------:R-:W1:Y:S01]  /*02f0*/  LDC.64 R2, c[0x0][0x380] ;  /* 0x0000e000ff027b82 */ /* 0x000e620000000a00 */
[----:B------:R-:W-:Y:S01]  /*0300*/  LOP3.LUT P2, RZ, R13, 0x3f0, R14, 0xc8, !PT ;  /* 0x000003f00dff7812 */ /* 0x000fe2000784c80e */
[----:B------:R-:W-:-:S06]  /*0310*/  UMOV UR4, URZ ;  /* 0x000000ff00047c82 */ /* 0x000fcc0008000000 */
[----:B------:R-:W2:Y:S01]  /*0320*/  LDC.64 R4, c[0x0][0x388] ;  /* 0x0000e200ff047b82 */ /* 0x000ea20000000a00 */
[C---:B0-----:R-:W-:Y:S02]  /*0330*/  ISETP.GE.AND P0, PT, R15.reuse, UR9, PT ;  /* 0x000000090f007c0c */ /* 0x041fe4000bf06270 */
[C---:B------:R-:W-:Y:S01]  /*0340*/  ISETP.GE.AND P1, PT, R16.reuse, UR8, PT ;  /* 0x0000000810007c0c */ /* 0x040fe2000bf26270 */
[----:B------:R-:W0:Y:S01]  /*0350*/  LDCU.64 UR8, c[0x0][0x3a8] ;  /* 0x00007500ff0877ac */ /* 0x000e220008000a00 */
[----:B------:R-:W-:Y:S02]  /*0360*/  ISETP.GT.AND P0, PT, R15, -0x1, !P0 ;  /* 0xffffffff0f00780c */ /* 0x000fe40004704270 */
[----:B------:R-:W-:-:S04]  /*0370*/  ISETP.GT.AND P1, PT, R16, -0x1, !P1 ;  /* 0xffffffff1000780c */ /* 0x000fc80004f24270 */
[----:B------:R-:W-:Y:S02]  /*0380*/  PLOP3.LUT P0, PT, P0, P1, PT, 0x80, 0x8 ;  /* 0x000000000008781c */ /* 0x000fe40000703070 */
[----:B------:R-:W-:-:S05]  /*0390*/  LEA R6, R7, R6, 0x18 ;  /* 0x0000000607067211 */ /* 0x000fca00078ec0ff */
[----:B------:R-:W-:-:S05]  /*03a0*/  IMAD R17, R13, 0x48, R6 ;  /* 0x000000480d117824 */ /* 0x000fca00078e0206 */
[----:B------:R-:W-:-:S07]  /*03b0*/  LEA R17, R14, R17, 0x2 ;  /* 0x000000110e117211 */ /* 0x000fce00078e10ff */
.L_x_5:
[----:B------:R-:W-:Y:S01]  /*03c0*/  UIADD3 UR5, UPT, UPT, UR5, 0x1, URZ ;  /* 0x0000000105057890 */ /* 0x000fe2000fffe0ff */
[----:B------:R-:W-:Y:S01]  /*03d0*/  BSSY.RECONVERGENT B0, `(.L_x_1) ;  /* 0x0000009000007945 */ /* 0x000fe20003800200 */
[----:B0-----:R-:W-:Y:S02]  /*03e0*/  MOV R6, RZ ;  /* 0x000000ff00067202 */ /* 0x001fe40000000f00 */
[----:B------:R-:W-:Y:S01]  /*03f0*/  UISETP.NE.AND UP0, UPT, UR5, URZ, UPT ;  /* 0x000000ff0500728c */ /* 0x000fe2000bf05270 */
[----:B---3--:R-:W-:Y:S10]  /*0400*/  @!P0 BRA `(.L_x_2) ;  /* 0x0000000000148947 */ /* 0x008ff40003800000 */
[----:B------:R-:W-:-:S04]  /*0410*/  IMAD R7, R0, R10, UR4 ;  /* 0x0000000400077e24 */ /* 0x000fc8000f8e020a */
[----:B0-----:R-:W-:-:S04]  /*0420*/  IMAD R6, R7, UR8, R16 ;  /* 0x0000000807067c24 */ /* 0x001fc8000f8e0210 */
[----:B------:R-:W-:-:S04]  /*0430*/  IMAD R7, R6, UR9, R15 ;  /* 0x0000000906077c24 */ /* 0x000fc8000f8e020f */
[----:B-1----:R-:W-:-:S06]  /*0440*/  IMAD.WIDE R6, R7, 0x4, R2 ;  /* 0x0000000407067825 */ /* 0x002fcc00078e0202 */
[----:B------:R3:W5:Y:S02]  /*0450*/  LDG.E.CONSTANT R6, desc[UR6][R6.64] ;  /* 0x0000000606067981 */ /* 0x000764000c1e9900 */
.L_x_2:
[----:B0-----:R-:W-:Y:S05]  /*0460*/  BSYNC.RECONVERGENT B0 ;  /* 0x0000000000007941 */ /* 0x001fea0003800200 */
.L_x_1:
[----:B-----5:R0:W-:Y:S01]  /*0470*/  STS [R17], R6 ;  /* 0x0000000611007388 */ /* 0x0201e20000000800 */
[----:B------:R-:W-:Y:S01]  /*0480*/  BSSY.RECONVERGENT B0, `(.L_x_3) ;  /* 0x0000021000007945 */ /* 0x000fe20003800200 */
[----:B------:R-:W-:Y:S06]  /*0490*/  BAR.SYNC.DEFER_BLOCKING 0x0 ;  /* 0x0000000000007b1d */ /* 0x000fec0000010000 */
[----:B------:R-:W-:Y:S05]  /*04a0*/  @P2 BRA `(.L_x_4) ;  /* 0x0000000000782947 */ /* 0x000fea0003800000 */
[----:B0-----:R-:W-:Y:S01]  /*04b0*/  IMAD R6, R9, R10, UR4 ;  /* 0x0000000409067e24 */ /* 0x001fe2000f8e020a */
[----:B------:R-:W0:Y:S03]  /*04c0*/  LDS R27, [R17] ;  /* 0x00000000111b7984 */ /* 0x000e260000000800 */
[----:B---3--:R-:W-:Y:S01]  /*04d0*/  IMAD R7, R6, 0x9, RZ ;  /* 0x0000000906077824 */ /* 0x008fe200078e02ff */
[----:B------:R-:W-:Y:S03]  /*04e0*/  LDS R29, [R17+0x8] ;  /* 0x00000800111d7984 */ /* 0x000fe60000000800 */
[----:B--2---:R-:W-:-:S05]  /*04f0*/  IMAD.WIDE.U32 R6, R7, 0x4, R4 ;  /* 0x0000000407067825 */ /* 0x004fca00078e0004 */
[----:B------:R-:W0:Y:S04]  /*0500*/  LDG.E.CONSTANT R26, desc[UR6][R6.64] ;  /* 0x00000006061a7981 */ /* 0x000e28000c1e9900 */
[----:B------:R-:W2:Y:S04]  /*0510*/  LDG.E.CONSTANT R25, desc[UR6][R6.64+0x4] ;  /* 0x0000040606197981 */ /* 0x000ea8000c1e9900 */
[----:B------:R-:W3:Y:S04]  /*0520*/  LDG.E.CONSTANT R23, desc[UR6][R6.64+0x8] ;  /* 0x0000080606177981 */ /* 0x000ee8000c1e9900 */
[----:B------:R-:W4:Y:S04]  /*0530*/  LDG.E.CONSTANT R21, desc[UR6][R6.64+0xc] ;  /* 0x00000c0606157981 */ /* 0x000f28000c1e9900 */
[----:B------:R-:W5:Y:S04]  /*0540*/  LDG.E.CONSTANT R18, desc[UR6][R6.64+0x10] ;  /* 0x0000100606127981 */ /* 0x000f68000c1e9900 */
[----:B------:R-:W5:Y:S04]  /*0550*/  LDG.E.CONSTANT R22, desc[UR6][R6.64+0x14] ;  /* 0x0000140606167981 */ /* 0x000f68000c1e9900 */
[----:B------:R-:W5:Y:S04]  /*0560*/  LDG.E.CONSTANT R20, desc[UR6][R6.64+0x18] ;  /* 0x0000180606147981 */ /* 0x000f68000c1e9900 */
[----:B------:R-:W5:Y:S04]  /*0570*/  LDG.E.CONSTANT R19, desc[UR6][R6.64+0x1c] ;  /* 0x00001c0606137981 */ /* 0x000f68000c1e9900 */
[----:B------:R1:W5:Y:S04]  /*0580*/  LDG.E.CONSTANT R24, desc[UR6][R6.64+0x20] ;  /* 0x0000200606187981 */ /* 0x000368000c1e9900 */
[----:B-1----:R-:W-:Y:S04]  /*0590*/  LDS R7, [R17+0x94] ;  /* 0x0000940011077984 */ /* 0x002fe80000000800 */
[----:B------:R-:W-:Y:S01]  /*05a0*/  LDS R6, [R17+0x98] ;  /* 0x0000980011067984 */ /* 0x000fe20000000800 */
[----:B0-----:R-:W-:-:S03]  /*05b0*/  FFMA R26, R27, R26, R8 ;  /* 0x0000001a1b1a7223 */ /* 0x001fc60000000008 */
[----:B------:R-:W2:Y:S04]  /*05c0*/  LDS R27, [R17+0x4] ;  /* 0x00000400111b7984 */ /* 0x000ea80000000800 */
[----:B------:R-:W-:Y:S01]  /*05d0*/  LDS R8, [R17+0x50] ;  /* 0x0000500011087984 */ /* 0x000fe20000000800 */
[----:B--2---:R-:W-:-:S03]  /*05e0*/  FFMA R26, R27, R25, R26 ;  /* 0x000000191b1a7223 */ /* 0x004fc6000000001a */
[----:B------:R-:W4:Y:S01]  /*05f0*/  LDS R27, [R17+0x48] ;  /* 0x00004800111b7984 */ /* 0x000f220000000800 */
[----:B---3--:R-:W-:-:S03]  /*0600*/  FFMA R26, R29, R23, R26 ;  /* 0x000000171d1a7223 */ /* 0x008fc6000000001a */
[----:B------:R-:W5:Y:S04]  /*0610*/  LDS R25, [R17+0x4c] ;  /* 0x00004c0011197984 */ /* 0x000f680000000800 */
[----:B------:R-:W0:Y:S01]  /*0620*/  LDS R23, [R17+0x90] ;  /* 0x0000900011177984 */ /* 0x000e220000000800 */
[----:B----4-:R-:W-:-:S04]  /*0630*/  FFMA R26, R27, R21, R26 ;  /* 0x000000151b1a7223 */ /* 0x010fc8000000001a */
[----:B-----5:R-:W-:-:S04]  /*0640*/  FFMA R25, R25, R18, R26 ;  /* 0x0000001219197223 */ /* 0x020fc8000000001a */
[----:B------:R-:W-:-:S04]  /*0650*/  FFMA R8, R8, R22, R25 ;  /* 0x0000001608087223 */ /* 0x000fc80000000019 */
[----:B0-----:R-:W-:-:S04]  /*0660*/  FFMA R8, R23, R20, R8 ;  /* 0x0000001417087223 */ /* 0x001fc80000000008 */
[----:B------:R-:W-:-:S04]  /*0670*/  FFMA R7, R7, R19, R8 ;  /* 0x0000001307077223 */ /* 0x000fc80000000008 */
[----:B------:R-:W-:-:S07]  /*0680*/  FFMA R8, R6, R24, R7 ;  /* 0x0000001806087223 */ /* 0x000fce0000000007 */
.L_x_4:
[----:B------:R-:W-:Y:S05]  /*0690*/  BSYNC.RECONVERGENT B0 ;  /* 0x0000000000007941 */ /* 0x000fea0003800200 */
.L_x_3:
[----:B------:R-:W-:Y:S01]  /*06a0*/  BAR.SYNC.DEFER_BLOCKING 0x0 ;  /* 0x0000000000007b1d */ /* 0x000fe20000010000 */
[----:B------:R-:W-:-:S05]  /*06b0*/  UIADD3 UR4, UPT, UPT, UR4, 0x1, URZ ;  /* 0x0000000104047890 */ /* 0x000fca000fffe0ff */
[----:B------:R-:W-:Y:S07]  /*06c0*/  BRA.U UP0, `(.L_x_5) ;  /* 0xfffffffd003c7547 */ /* 0x000fee000b83ffff */
.L_x_0:
[----:B---34-:R-:W-:-:S13]  /*06d0*/  LOP3.LUT P0, RZ, R13, 0x3f0, R14, 0xc8, !PT ;  /* 0x000003f00dff7812 */ /* 0x018fda000780c80e */
[----:B------:R-:W-:Y:S05]  /*06e0*/  @P0 EXIT ;  /* 0x000000000000094d */ /* 0x000fea0003800000 */
[----:B------:R-:W3:Y:S01]  /*06f0*/  LDCU.64 UR4, c[0x0][0x3a8] ;  /* 0x00007500ff0477ac */ /* 0x000ee20008000a00 */
[----:B--2---:R-:W-:Y:S02]  /*0700*/  LEA R13, R12, R13, 0x4 ;  /* 0x0000000d0c0d7211 */ /* 0x004fe400078e20ff */
[----:B-1----:R-:W-:Y:S02]  /*0710*/  LEA R5, R11, R14, 0x4 ;  /* 0x0000000e0b057211 */ /* 0x002fe400078e20ff */
[----:B---3--:R-:W-:-:S04]  /*0720*/  ISETP.GE.AND P0, PT, R13, UR4, PT ;  /* 0x000000040d007c0c */ /* 0x008fc8000bf06270 */
[----:B------:R-:W-:-:S13]  /*0730*/  ISETP.GE.OR P0, PT, R5, UR5, P0 ;  /* 0x0000000505007c0c */ /* 0x000fda0008706670 */
[----:B------:R-:W-:Y:S05]  /*0740*/  @P0 EXIT ;  /* 0x000000000000094d */ /* 0x000fea0003800000 */
[----:B------:R-:W1:Y:S08]  /*0750*/  LDC R4, c[0x0][0x3b0] ;  /* 0x0000ec00ff047b82 */ /* 0x000e700000000800 */
[----:B------:R-:W2:Y:S01]  /*0760*/  LDC.64 R2, c[0x0][0x398] ;  /* 0x0000e600ff027b82 */ /* 0x000ea20000000a00 */
[----:B-1----:R-:W-:-:S04]  /*0770*/  IMAD R0, R0, R4, R9 ;  /* 0x0000000400007224 */ /* 0x002fc800078e0209 */
[----:B------:R-:W-:-:S04]  /*0780*/  IMAD R0, R0, UR4, R13 ;  /* 0x0000000400007c24 */ /* 0x000fc8000f8e020d */
[----:B------:R-:W-:-:S04]  /*0790*/  IMAD R5, R0, UR5, R5 ;  /* 0x0000000500057c24 */ /* 0x000fc8000f8e0205 */
[----:B--2---:R-:W-:-:S05]  /*07a0*/  IMAD.WIDE R2, R5, 0x4, R2 ;  /* 0x0000000405027825 */ /* 0x004fca00078e0202 */
[----:B-----5:R-:W-:Y:S01]  /*07b0*/  STG.E desc[UR6][R2.64], R8 ;  /* 0x0000000802007986 */ /* 0x020fe2000c101906 */
[----:B------:R-:W-:Y:S05]  /*07c0*/  EXIT ;  /* 0x000000000000794d */ /* 0x000fea0003800000 */
.L_x_6:
[----:B------:R-:W-:-:S00]  /*07d0*/  BRA `(.L_x_6) ;  /* 0xfffffffc00fc7947 */ /* 0x000fc0000383ffff */
[----:B------:R-:W-:-:S00]  /*07e0*/  NOP ;  /* 0x0000000000007918 */ /* 0x000fc00000000000 */
        /* <DEDUP_REMOVED lines=9> */
.L_x_7:


//--------------------- .nv.shared._Z20conv3x3_tiled_kernelPKfS0_S0_Pfiiiii --------------------------
	.section	.nv.shared._Z20conv3x3_tiled_kernelPKfS0_S0_Pfiiiii,"aw",@nobits
	.sectionflags	@""
	.align	4
.nv.shared._Z20conv3x3_tiled_kernelPKfS0_S0_Pfiiiii:
	.zero		2320


//--------------------- .nv.shared.reserved.0     --------------------------
	.section	.nv.shared.reserved.0,"aw",@nobits
	.weak		__nv_reservedSMEM_offset_0_alias
	.size		__nv_reservedSMEM_offset_0_alias, 0, 64
	.other		__nv_reservedSMEM_offset_0_alias,@"STO_CUDA_RESERVED_SHARED STV_DEFAULT"
__nv_reservedSMEM_offset_0_alias:
	.zero		0
	.zero		64


//--------------------- .nv.constant0._Z20conv3x3_tiled_kernelPKfS0_S0_Pfiiiii --------------------------
	.section	.nv.constant0._Z20conv3x3_tiled_kernelPKfS0_S0_Pfiiiii,"a",@progbits
	.sectionflags	@""
	.align	4
.nv.constant0._Z20conv3x3_tiled_kernelPKfS0_S0_Pfiiiii:
	.zero		948


//--------------------- SYMBOLS --------------------------

	.type		.nv.reservedSmem.offset0,@object
	.size		.nv.reservedSmem.offset0,0x4
	.type		.nv.reservedSmem.cap,@object
	.size		.nv.reservedSmem.cap,0x4
